//
// Generated by NVIDIA NVVM Compiler
//
// Compiler Build ID: CL-36424714
// Cuda compilation tools, release 13.0, V13.0.88
// Based on NVVM 20.0.0
//

.version 9.0
.target sm_100
.address_size 64

	// .globl	_Z18updateCountsKernelPKiS0_S0_Pii
.extern .shared .align 16 .b8 s_counts[];

.visible .entry _Z18updateCountsKernelPKiS0_S0_Pii(
	.param .u64 .ptr .align 1 _Z18updateCountsKernelPKiS0_S0_Pii_param_0,
	.param .u64 .ptr .align 1 _Z18updateCountsKernelPKiS0_S0_Pii_param_1,
	.param .u64 .ptr .align 1 _Z18updateCountsKernelPKiS0_S0_Pii_param_2,
	.param .u64 .ptr .align 1 _Z18updateCountsKernelPKiS0_S0_Pii_param_3,
	.param .u32 _Z18updateCountsKernelPKiS0_S0_Pii_param_4
)
{
	.reg .pred 	%p<19>;
	.reg .b16 	%rs<7>;
	.reg .b32 	%r<105>;
	.reg .b64 	%rd<33>;

	ld.param.u64 	%rd7, [_Z18updateCountsKernelPKiS0_S0_Pii_param_0];
	ld.param.u64 	%rd8, [_Z18updateCountsKernelPKiS0_S0_Pii_param_1];
	ld.param.u64 	%rd9, [_Z18updateCountsKernelPKiS0_S0_Pii_param_2];
	ld.param.u64 	%rd10, [_Z18updateCountsKernelPKiS0_S0_Pii_param_3];
	cvta.to.global.u64 	%rd1, %rd10;
	mov.u32 	%r1, %ctaid.x;
	setp.gt.u32 	%p1, %r1, 15;
	@%p1 bra 	$L__BB0_29;
	cvta.to.global.u64 	%rd11, %rd9;
	mul.wide.u32 	%rd12, %r1, 4;
	add.s64 	%rd13, %rd11, %rd12;
	ld.global.u32 	%r2, [%rd13];
	setp.eq.s32 	%p2, %r2, 0;
	@%p2 bra 	$L__BB0_29;
	mov.u32 	%r104, %tid.x;
	mov.u32 	%r4, %ntid.x;
	cvta.to.global.u64 	%rd14, %rd8;
	add.s64 	%rd16, %rd14, %rd12;
	ld.global.u32 	%r59, [%rd16];
	cvta.to.global.u64 	%rd17, %rd7;
	mul.wide.s32 	%rd18, %r59, 4;
	add.s64 	%rd2, %rd17, %rd18;
	add.s32 	%r60, %r104, %r4;
	cvt.u16.u32 	%rs2, %r60;
	sub.s16 	%rs3, 5999, %rs2;
	cvt.u16.u32 	%rs4, %r4;
	div.u16 	%rs5, %rs3, %rs4;
	and.b16  	%rs1, %rs5, 3;
	xor.b16  	%rs6, %rs1, 2;
	cvt.u32.u16 	%r5, %rs6;
	setp.eq.s16 	%p3, %rs1, 2;
	mov.u32 	%r94, %r104;
	@%p3 bra 	$L__BB0_5;
	shl.b32 	%r61, %r104, 2;
	mov.u32 	%r62, s_counts;
	add.s32 	%r91, %r62, %r61;
	shl.b32 	%r7, %r4, 2;
	neg.s32 	%r90, %r5;
	mad.lo.s32 	%r94, %r4, %r5, %r104;
$L__BB0_4:
	.pragma "nounroll";
	mov.b32 	%r63, 0;
	st.shared.u32 	[%r91], %r63;
	add.s32 	%r91, %r91, %r7;
	add.s32 	%r90, %r90, 1;
	setp.ne.s32 	%p4, %r90, 0;
	@%p4 bra 	$L__BB0_4;
$L__BB0_5:
	shl.b32 	%r15, %r4, 2;
	shl.b32 	%r64, %r94, 2;
	mov.u32 	%r65, s_counts;
	add.s32 	%r93, %r65, %r64;
	shl.b32 	%r17, %r4, 4;
	shl.b32 	%r18, %r4, 3;
	mul.lo.s32 	%r19, %r4, 12;
$L__BB0_6:
	mov.b32 	%r66, 0;
	st.shared.u32 	[%r93], %r66;
	add.s32 	%r67, %r93, %r15;
	st.shared.u32 	[%r67], %r66;
	add.s32 	%r68, %r93, %r18;
	st.shared.u32 	[%r68], %r66;
	add.s32 	%r69, %r93, %r19;
	st.shared.u32 	[%r69], %r66;
	add.s32 	%r94, %r94, %r15;
	add.s32 	%r93, %r93, %r17;
	setp.lt.u32 	%p5, %r94, 6000;
	@%p5 bra 	$L__BB0_6;
	bar.sync 	0;
	setp.ge.s32 	%p6, %r104, %r2;
	@%p6 bra 	$L__BB0_14;
	mov.u32 	%r95, %r104;
$L__BB0_9:
	mul.wide.u32 	%rd19, %r95, 4;
	add.s64 	%rd20, %rd2, %rd19;
	ld.global.u32 	%r25, [%rd20];
	setp.eq.s32 	%p7, %r95, 0;
	@%p7 bra 	$L__BB0_13;
	mov.u32 	%r96, %r95;
$L__BB0_11:
	add.s32 	%r27, %r96, -1;
	mul.wide.u32 	%rd21, %r27, 4;
	add.s64 	%rd22, %rd2, %rd21;
	ld.global.u32 	%r70, [%rd22];
	sub.s32 	%r28, %r25, %r70;
	add.s32 	%r71, %r28, -6000;
	setp.lt.u32 	%p8, %r71, -5999;
	@%p8 bra 	$L__BB0_13;
	shl.b32 	%r72, %r28, 2;
	add.s32 	%r74, %r65, %r72;
	atom.shared.add.u32 	%r75, [%r74], 1;
	setp.gt.s32 	%p9, %r96, 1;
	mov.u32 	%r96, %r27;
	@%p9 bra 	$L__BB0_11;
$L__BB0_13:
	add.s32 	%r95, %r95, %r4;
	setp.lt.s32 	%p10, %r95, %r2;
	@%p10 bra 	$L__BB0_9;
$L__BB0_14:
	setp.eq.s16 	%p11, %rs1, 2;
	bar.sync 	0;
	@%p11 bra 	$L__BB0_19;
	mul.wide.u32 	%rd23, %r104, 4;
	add.s64 	%rd32, %rd1, %rd23;
	mul.wide.u32 	%rd4, %r4, 4;
	shl.b32 	%r76, %r104, 2;
	add.s32 	%r98, %r65, %r76;
	neg.s32 	%r97, %r5;
	mad.lo.s32 	%r104, %r4, %r5, %r104;
$L__BB0_16:
	.pragma "nounroll";
	ld.shared.u32 	%r35, [%r98];
	setp.lt.s32 	%p12, %r35, 1;
	@%p12 bra 	$L__BB0_18;
	atom.global.add.u32 	%r78, [%rd32], %r35;
$L__BB0_18:
	add.s64 	%rd32, %rd32, %rd4;
	add.s32 	%r98, %r98, %r15;
	add.s32 	%r97, %r97, 1;
	setp.ne.s32 	%p13, %r97, 0;
	@%p13 bra 	$L__BB0_16;
$L__BB0_19:
	shl.b32 	%r79, %r4, 1;
	add.s32 	%r103, %r104, %r79;
	mad.lo.s32 	%r102, %r4, 3, %r104;
	add.s32 	%r101, %r4, %r104;
	shl.b32 	%r80, %r104, 2;
	add.s32 	%r100, %r65, %r80;
$L__BB0_20:
	ld.shared.u32 	%r48, [%r100];
	setp.lt.s32 	%p14, %r48, 1;
	@%p14 bra 	$L__BB0_22;
	mul.wide.u32 	%rd24, %r104, 4;
	add.s64 	%rd25, %rd1, %rd24;
	atom.global.add.u32 	%r82, [%rd25], %r48;
$L__BB0_22:
	add.s32 	%r83, %r100, %r15;
	ld.shared.u32 	%r49, [%r83];
	setp.lt.s32 	%p15, %r49, 1;
	@%p15 bra 	$L__BB0_24;
	mul.wide.u32 	%rd26, %r101, 4;
	add.s64 	%rd27, %rd1, %rd26;
	atom.global.add.u32 	%r84, [%rd27], %r49;
$L__BB0_24:
	add.s32 	%r50, %r104, %r4;
	add.s32 	%r85, %r100, %r18;
	ld.shared.u32 	%r51, [%r85];
	setp.lt.s32 	%p16, %r51, 1;
	@%p16 bra 	$L__BB0_26;
	mul.wide.u32 	%rd28, %r103, 4;
	add.s64 	%rd29, %rd1, %rd28;
	atom.global.add.u32 	%r86, [%rd29], %r51;
$L__BB0_26:
	add.s32 	%r52, %r50, %r4;
	add.s32 	%r87, %r100, %r19;
	ld.shared.u32 	%r53, [%r87];
	setp.lt.s32 	%p17, %r53, 1;
	@%p17 bra 	$L__BB0_28;
	mul.wide.u32 	%rd30, %r102, 4;
	add.s64 	%rd31, %rd1, %rd30;
	atom.global.add.u32 	%r88, [%rd31], %r53;
$L__BB0_28:
	add.s32 	%r89, %r52, %r4;
	add.s32 	%r104, %r89, %r4;
	add.s32 	%r103, %r103, %r15;
	add.s32 	%r102, %r102, %r15;
	add.s32 	%r101, %r101, %r15;
	add.s32 	%r100, %r100, %r17;
	setp.lt.u32 	%p18, %r104, 6000;
	@%p18 bra 	$L__BB0_20;
$L__BB0_29:
	ret;

}


// ===== COMPILED SASS (sm_100) =====

	.target	sm_100

	.elftype	@"ET_EXEC"


//--------------------- .note.nv.tkinfo           --------------------------
	.section	.note.nv.tkinfo,"",@"SHT_NOTE"
	.sectionflags	@"SHF_NOTE_NV_TKINFO"
	.tkinfo
        /*0018*/ 	.word	0x00000002
        /*0030*/ 	.string	""
        /*0030*/ 	.string	"ptxas"
        /*0030*/ 	.string	"Cuda compilation tools, release 13.0, V13.0.88"
        /*0030*/ 	.string	"Build cuda_13.0.r13.0/compiler.36424714_0"
        /*0030*/ 	.string	"-arch sm_100 -m 64 "



//--------------------- .note.nv.cuinfo           --------------------------
	.section	.note.nv.cuinfo,"",@"SHT_NOTE"
	.sectionflags	@"SHF_NOTE_NV_CUINFO"
        /*0018*/ 	.short	0x0002
        /*001a*/ 	.short	0x0064
        /*001c*/ 	.short	0x0082
	.zero		2


//--------------------- .nv.info                  --------------------------
	.section	.nv.info,"",@"SHT_CUDA_INFO"
	.align	4


	//----- nvinfo : EIATTR_REGCOUNT
	.align		4
        /*0000*/ 	.byte	0x04, 0x2f
        /*0002*/ 	.short	(.L_1 - .L_0)
	.align		4
.L_0:
        /*0004*/ 	.word	index@(_Z18updateCountsKernelPKiS0_S0_Pii)
        /*0008*/ 	.word	0x0000001a


	//----- nvinfo : EIATTR_FRAME_SIZE
	.align		4
.L_1:
        /*000c*/ 	.byte	0x04, 0x11
        /*000e*/ 	.short	(.L_3 - .L_2)
	.align		4
.L_2:
        /*0010*/ 	.word	index@($__internal_0_$__cuda_sm20_div_u16)
        /*0014*/ 	.word	0x00000000


	//----- nvinfo : EIATTR_FRAME_SIZE
	.align		4
.L_3:
        /*0018*/ 	.byte	0x04, 0x11
        /*001a*/ 	.short	(.L_5 - .L_4)
	.align		4
.L_4:
        /*001c*/ 	.word	index@(_Z18updateCountsKernelPKiS0_S0_Pii)
        /*0020*/ 	.word	0x00000000


	//----- nvinfo : EIATTR_MIN_STACK_SIZE
	.align		4
.L_5:
        /*0024*/ 	.byte	0x04, 0x12
        /*0026*/ 	.short	(.L_7 - .L_6)
	.align		4
.L_6:
        /*0028*/ 	.word	index@(_Z18updateCountsKernelPKiS0_S0_Pii)
        /*002c*/ 	.word	0x00000000
.L_7:


//--------------------- .nv.compat                --------------------------
	.section	.nv.compat,"",@"SHT_CUDA_COMPAT_INFO"
	.align	4
        /*0000*/ 	.byte	0x02, 0x09, 0x00, 0x00, 0x02, 0x02, 0x01, 0x00, 0x02, 0x05, 0x05, 0x00, 0x03, 0x07, 0x01, 0x01
        /*0010*/ 	.byte	0x02, 0x03, 0x00, 0x00, 0x02, 0x06, 0x01, 0x00, 0x04, 0x0b, 0x08, 0x00, 0x01, 0x00, 0x00, 0x00
        /*0020*/ 	.byte	0x00, 0x00, 0x00, 0x00


//--------------------- .nv.info._Z18updateCountsKernelPKiS0_S0_Pii --------------------------
	.section	.nv.info._Z18updateCountsKernelPKiS0_S0_Pii,"",@"SHT_CUDA_INFO"
	.sectionflags	@""
	.align	4


	//----- nvinfo : EIATTR_CUDA_API_VERSION
	.align		4
        /*0000*/ 	.byte	0x04, 0x37
        /*0002*/ 	.short	(.L_9 - .L_8)
.L_8:
        /*0004*/ 	.word	0x00000082


	//----- nvinfo : EIATTR_KPARAM_INFO
	.align		4
.L_9:
        /*0008*/ 	.byte	0x04, 0x17
        /*000a*/ 	.short	(.L_11 - .L_10)
.L_10:
        /*000c*/ 	.word	0x00000000
        /*0010*/ 	.short	0x0004
        /*0012*/ 	.short	0x0020
        /*0014*/ 	.byte	0x00, 0xf0, 0x11, 0x00


	//----- nvinfo : EIATTR_KPARAM_INFO
	.align		4
.L_11:
        /*0018*/ 	.byte	0x04, 0x17
        /*001a*/ 	.short	(.L_13 - .L_12)
.L_12:
        /*001c*/ 	.word	0x00000000
        /*0020*/ 	.short	0x0003
        /*0022*/ 	.short	0x0018
        /*0024*/ 	.byte	0x00, 0xf5, 0x21, 0x00


	//----- nvinfo : EIATTR_KPARAM_INFO
	.align		4
.L_13:
        /*0028*/ 	.byte	0x04, 0x17
        /*002a*/ 	.short	(.L_15 - .L_14)
.L_14:
        /*002c*/ 	.word	0x00000000
        /*0030*/ 	.short	0x0002
        /*0032*/ 	.short	0x0010
        /*0034*/ 	.byte	0x00, 0xf5, 0x21, 0x00


	//----- nvinfo : EIATTR_KPARAM_INFO
	.align		4
.L_15:
        /*0038*/ 	.byte	0x04, 0x17
        /*003a*/ 	.short	(.L_17 - .L_16)
.L_16:
        /*003c*/ 	.word	0x00000000
        /*0040*/ 	.short	0x0001
        /*0042*/ 	.short	0x0008
        /*0044*/ 	.byte	0x00, 0xf5, 0x21, 0x00


	//----- nvinfo : EIATTR_KPARAM_INFO
	.align		4
.L_17:
        /*0048*/ 	.byte	0x04, 0x17
        /*004a*/ 	.short	(.L_19 - .L_18)
.L_18:
        /*004c*/ 	.word	0x00000000
        /*0050*/ 	.short	0x0000
        /*0052*/ 	.short	0x0000
        /*0054*/ 	.byte	0x00, 0xf5, 0x21, 0x00


	//----- nvinfo : EIATTR_SPARSE_MMA_MASK
	.align		4
.L_19:
        /*0058*/ 	.byte	0x03, 0x50
        /*005a*/ 	.short	0x0000


	//----- nvinfo : EIATTR_MAXREG_COUNT
	.align		4
        /*005c*/ 	.byte	0x03, 0x1b
        /*005e*/ 	.short	0x00ff


	//----- nvinfo : EIATTR_NUM_BARRIERS
	.align		4
        /*0060*/ 	.byte	0x02, 0x4c
        /*0062*/ 	.byte	0x01
	.zero		1


	//----- nvinfo : EIATTR_MERCURY_ISA_VERSION
	.align		4
        /*0064*/ 	.byte	0x03, 0x5f
        /*0066*/ 	.short	0x0101


	//----- nvinfo : EIATTR_VRC_CTA_INIT_COUNT
	.align		4
        /*0068*/ 	.byte	0x02, 0x4a
	.zero		1
	.zero		1


	//----- nvinfo : EIATTR_EXIT_INSTR_OFFSETS
	.align		4
        /*006c*/ 	.byte	0x04, 0x1c
        /*006e*/ 	.short	(.L_21 - .L_20)


	//   ....[0]....
.L_20:
        /*0070*/ 	.word	0x00000030


	//   ....[1]....
        /*0074*/ 	.word	0x00000090


	//   ....[2]....
        /*0078*/ 	.word	0x00000990


	//----- nvinfo : EIATTR_CRS_STACK_SIZE
	.align		4
.L_21:
        /*007c*/ 	.byte	0x04, 0x1e
        /*007e*/ 	.short	(.L_23 - .L_22)
.L_22:
        /*0080*/ 	.word	0x00000000


	//----- nvinfo : EIATTR_CBANK_PARAM_SIZE
	.align		4
.L_23:
        /*0084*/ 	.byte	0x03, 0x19
        /*0086*/ 	.short	0x0024


	//----- nvinfo : EIATTR_PARAM_CBANK
	.align		4
        /*0088*/ 	.byte	0x04, 0x0a
        /*008a*/ 	.short	(.L_25 - .L_24)
	.align		4
.L_24:
        /*008c*/ 	.word	index@(.nv.constant0._Z18updateCountsKernelPKiS0_S0_Pii)
        /*0090*/ 	.short	0x0380
        /*0092*/ 	.short	0x0024


	//----- nvinfo : EIATTR_SW_WAR
	.align		4
.L_25:
        /*0094*/ 	.byte	0x04, 0x36
        /*0096*/ 	.short	(.L_27 - .L_26)
.L_26:
        /*0098*/ 	.word	0x00000008
.L_27:


//--------------------- .nv.callgraph             --------------------------
	.section	.nv.callgraph,"",@"SHT_CUDA_CALLGRAPH"
	.align	4
	.sectionentsize	8
	.align		4
        /*0000*/ 	.word	0x00000000
	.align		4
        /*0004*/ 	.word	0xffffffff
	.align		4
        /*0008*/ 	.word	0x00000000
	.align		4
        /*000c*/ 	.word	0xfffffffe
	.align		4
        /*0010*/ 	.word	0x00000000
	.align		4
        /*0014*/ 	.word	0xfffffffd
	.align		4
        /*0018*/ 	.word	0x00000000
	.align		4
        /*001c*/ 	.word	0xfffffffc


//--------------------- .text._Z18updateCountsKernelPKiS0_S0_Pii --------------------------
	.section	.text._Z18updateCountsKernelPKiS0_S0_Pii,"ax",@progbits
	.align	128
        .global         _Z18updateCountsKernelPKiS0_S0_Pii
        .type           _Z18updateCountsKernelPKiS0_S0_Pii,@function
        .size           _Z18updateCountsKernelPKiS0_S0_Pii,(.L_x_26 - _Z18updateCountsKernelPKiS0_S0_Pii)
        .other          _Z18updateCountsKernelPKiS0_S0_Pii,@"STO_CUDA_ENTRY STV_DEFAULT"
_Z18updateCountsKernelPKiS0_S0_Pii:
.text._Z18updateCountsKernelPKiS0_S0_Pii:
[----:B------:R-:W-:Y:S01]  /*0000*/  LDC R1, c[0x0][0x37c] ;  /* 0x0000df00ff017b82 */ /* 0x000fe20000000800 */
[----:B------:R-:W0:Y:S02]  /*0010*/  S2R R5, SR_CTAID.X ;  /* 0x0000000000057919 */ /* 0x000e240000002500 */
[----:B0-----:R-:W-:-:S13]  /*0020*/  ISETP.GT.U32.AND P0, PT, R5, 0xf, PT ;  /* 0x0000000f0500780c */ /* 0x001fda0003f04070 */
[----:B------:R-:W-:Y:S05]  /*0030*/  @P0 EXIT ;  /* 0x000000000000094d */ /* 0x000fea0003800000 */
[----:B------:R-:W0:Y:S01]  /*0040*/  LDC.64 R2, c[0x0][0x390] ;  /* 0x0000e400ff027b82 */ /* 0x000e220000000a00 */
[----:B------:R-:W1:Y:S01]  /*0050*/  LDCU.64 UR6, c[0x0][0x358] ;  /* 0x00006b00ff0677ac */ /* 0x000e620008000a00 */
[----:B0-----:R-:W-:-:S06]  /*0060*/  IMAD.WIDE.U32 R2, R5, 0x4, R2 ;  /* 0x0000000405027825 */ /* 0x001fcc00078e0002 */
[----:B-1----:R-:W2:Y:S02]  /*0070*/  LDG.E R2, desc[UR6][R2.64] ;  /* 0x0000000602027981 */ /* 0x002ea4000c1e1900 */
[----:B--2---:R-:W-:-:S13]  /*0080*/  ISETP.NE.AND P0, PT, R2, RZ, PT ;  /* 0x000000ff0200720c */ /* 0x004fda0003f05270 */
[----:B------:R-:W-:Y:S05]  /*0090*/  @!P0 EXIT ;  /* 0x000000000000894d */ /* 0x000fea0003800000 */
[----:B------:R-:W0:Y:S02]  /*00a0*/  LDC.64 R6, c[0x0][0x388] ;  /* 0x0000e200ff067b82 */ /* 0x000e240000000a00 */
[----:B0-----:R-:W-:Y:S01]  /*00b0*/  IMAD.WIDE.U32 R6, R5, 0x4, R6 ;  /* 0x0000000405067825 */ /* 0x001fe200078e0006 */
[----:B------:R-:W0:Y:S05]  /*00c0*/  S2R R3, SR_TID.X ;  /* 0x0000000000037919 */ /* 0x000e2a0000002100 */
[----:B------:R-:W1:Y:S01]  /*00d0*/  LDC R0, c[0x0][0x360] ;  /* 0x0000d800ff007b82 */ /* 0x000e620000000800 */
[----:B------:R-:W2:Y:S07]  /*00e0*/  LDG.E R7, desc[UR6][R6.64] ;  /* 0x0000000606077981 */ /* 0x000eae000c1e1900 */
[----:B------:R-:W2:Y:S01]  /*00f0*/  LDC.64 R4, c[0x0][0x380] ;  /* 0x0000e000ff047b82 */ /* 0x000ea20000000a00 */
[----:B-1----:R-:W-:Y:S01]  /*0100*/  LOP3.LUT R9, R0, 0xffff, RZ, 0xc0, !PT ;  /* 0x0000ffff00097812 */ /* 0x002fe200078ec0ff */
[----:B0-----:R-:W-:-:S04]  /*0110*/  IMAD.IADD R8, R3, 0x1, R0 ;  /* 0x0000000103087824 */ /* 0x001fc800078e0200 */
[----:B------:R-:W-:-:S05]  /*0120*/  IMAD.MOV R8, RZ, RZ, -R8 ;  /* 0x000000ffff087224 */ /* 0x000fca00078e0a08 */
[----:B------:R-:W-:-:S05]  /*0130*/  PRMT R8, R8, 0x7710, RZ ;  /* 0x0000771008087816 */ /* 0x000fca00000000ff */
[----:B------:R-:W-:-:S05]  /*0140*/  VIADD R8, R8, 0x176f ;  /* 0x0000176f08087836 */ /* 0x000fca0000000000 */
[----:B------:R-:W-:Y:S01]  /*0150*/  LOP3.LUT R8, R8, 0xffff, RZ, 0xc0, !PT ;  /* 0x0000ffff08087812 */ /* 0x000fe200078ec0ff */
[----:B--2---:R-:W-:Y:S01]  /*0160*/  IMAD.WIDE R4, R7, 0x4, R4 ;  /* 0x0000000407047825 */ /* 0x004fe200078e0204 */
[----:B------:R-:W-:-:S07]  /*0170*/  MOV R11, 0x190 ;  /* 0x00000190000b7802 */ /* 0x000fce0000000f00 */
[----:B------:R-:W-:Y:S05]  /*0180*/  CALL.REL.NOINC `($__internal_0_$__cuda_sm20_div_u16) ;  /* 0x0000000800047944 */ /* 0x000fea0003c00000 */
[----:B------:R-:W-:Y:S01]  /*0190*/  LOP3.LUT R12, R9, 0x3, RZ, 0xc0, !PT ;  /* 0x00000003090c7812 */ /* 0x000fe200078ec0ff */
[----:B------:R-:W-:Y:S01]  /*01a0*/  BSSY.RECONVERGENT B0, `(.L_x_0) ;  /* 0x0000010000007945 */ /* 0x000fe20003800200 */
[----:B------:R-:W-:Y:S02]  /*01b0*/  MOV R7, R3 ;  /* 0x0000000300077202 */ /* 0x000fe40000000f00 */
[C---:B------:R-:W-:Y:S02]  /*01c0*/  ISETP.NE.AND P0, PT, R12.reuse, 0x2, PT ;  /* 0x000000020c00780c */ /* 0x040fe40003f05270 */
[----:B------:R-:W-:-:S11]  /*01d0*/  LOP3.LUT R6, R12, 0x2, RZ, 0x3c, !PT ;  /* 0x000000020c067812 */ /* 0x000fd600078e3cff */
[----:B------:R-:W-:Y:S05]  /*01e0*/  @!P0 BRA `(.L_x_1) ;  /* 0x00000000002c8947 */ /* 0x000fea0003800000 */
[----:B------:R-:W0:Y:S01]  /*01f0*/  S2UR UR5, SR_CgaCtaId ;  /* 0x00000000000579c3 */ /* 0x000e220000008800 */
[----:B------:R-:W-:Y:S01]  /*0200*/  UMOV UR4, 0x400 ;  /* 0x0000040000047882 */ /* 0x000fe20000000000 */
[----:B------:R-:W-:Y:S02]  /*0210*/  IMAD R7, R6, R0, R3 ;  /* 0x0000000006077224 */ /* 0x000fe400078e0203 */
[----:B------:R-:W-:Y:S01]  /*0220*/  IMAD.MOV R8, RZ, RZ, -R6 ;  /* 0x000000ffff087224 */ /* 0x000fe200078e0a06 */
[----:B0-----:R-:W-:-:S06]  /*0230*/  ULEA UR4, UR5, UR4, 0x18 ;  /* 0x0000000405047291 */ /* 0x001fcc000f8ec0ff */
[----:B------:R-:W-:-:S07]  /*0240*/  LEA R9, R3, UR4, 0x2 ;  /* 0x0000000403097c11 */ /* 0x000fce000f8e10ff */
.L_x_2:
[----:B------:R-:W-:Y:S01]  /*0250*/  VIADD R8, R8, 0x1 ;  /* 0x0000000108087836 */ /* 0x000fe20000000000 */
[----:B------:R0:W-:Y:S04]  /*0260*/  STS [R9], RZ ;  /* 0x000000ff09007388 */ /* 0x0001e80000000800 */
[----:B------:R-:W-:Y:S01]  /*0270*/  ISETP.NE.AND P0, PT, R8, RZ, PT ;  /* 0x000000ff0800720c */ /* 0x000fe20003f05270 */
[----:B0-----:R-:W-:-:S12]  /*0280*/  IMAD R9, R0, 0x4, R9 ;  /* 0x0000000400097824 */ /* 0x001fd800078e0209 */
[----:B------:R-:W-:Y:S05]  /*0290*/  @P0 BRA `(.L_x_2) ;  /* 0xfffffffc00ec0947 */ /* 0x000fea000383ffff */
.L_x_1:
[----:B------:R-:W-:Y:S05]  /*02a0*/  BSYNC.RECONVERGENT B0 ;  /* 0x0000000000007941 */ /* 0x000fea0003800200 */
.L_x_0:
[----:B------:R-:W0:Y:S01]  /*02b0*/  S2UR UR5, SR_CgaCtaId ;  /* 0x00000000000579c3 */ /* 0x000e220000008800 */
[----:B------:R-:W-:Y:S01]  /*02c0*/  UMOV UR4, 0x400 ;  /* 0x0000040000047882 */ /* 0x000fe20000000000 */
[----:B------:R-:W-:Y:S01]  /*02d0*/  BSSY.RECONVERGENT B0, `(.L_x_3) ;  /* 0x000000e000007945 */ /* 0x000fe20003800200 */
[----:B0-----:R-:W-:-:S06]  /*02e0*/  ULEA UR4, UR5, UR4, 0x18 ;  /* 0x0000000405047291 */ /* 0x001fcc000f8ec0ff */
[----:B------:R-:W-:-:S07]  /*02f0*/  LEA R9, R7, UR4, 0x2 ;  /* 0x0000000407097c11 */ /* 0x000fce000f8e10ff */
.L_x_4:
[C---:B------:R-:W-:Y:S01]  /*0300*/  LEA R8, R0.reuse, R9, 0x2 ;  /* 0x0000000900087211 */ /* 0x040fe200078e10ff */
[C-C-:B------:R-:W-:Y:S01]  /*0310*/  IMAD R10, R0.reuse, 0x8, R9.reuse ;  /* 0x00000008000a7824 */ /* 0x140fe200078e0209 */
[----:B------:R0:W-:Y:S01]  /*0320*/  STS [R9], RZ ;  /* 0x000000ff09007388 */ /* 0x0001e20000000800 */
[C---:B------:R-:W-:Y:S02]  /*0330*/  IMAD R11, R0.reuse, 0xc, R9 ;  /* 0x0000000c000b7824 */ /* 0x040fe400078e0209 */
[C---:B------:R-:W-:Y:S01]  /*0340*/  IMAD R7, R0.reuse, 0x4, R7 ;  /* 0x0000000400077824 */ /* 0x040fe200078e0207 */
[----:B------:R1:W-:Y:S04]  /*0350*/  STS [R8], RZ ;  /* 0x000000ff08007388 */ /* 0x0003e80000000800 */
[----:B------:R1:W-:Y:S01]  /*0360*/  STS [R10], RZ ;  /* 0x000000ff0a007388 */ /* 0x0003e20000000800 */
[----:B------:R-:W-:Y:S01]  /*0370*/  ISETP.GE.U32.AND P0, PT, R7, 0x1770, PT ;  /* 0x000017700700780c */ /* 0x000fe20003f06070 */
[----:B0-----:R-:W-:-:S02]  /*0380*/  IMAD R9, R0, 0x10, R9 ;  /* 0x0000001000097824 */ /* 0x001fc400078e0209 */
[----:B------:R1:W-:Y:S10]  /*0390*/  STS [R11], RZ ;  /* 0x000000ff0b007388 */ /* 0x0003f40000000800 */
[----:B-1----:R-:W-:Y:S05]  /*03a0*/  @!P0 BRA `(.L_x_4) ;  /* 0xfffffffc00d48947 */ /* 0x002fea000383ffff */
[----:B------:R-:W-:Y:S05]  /*03b0*/  BSYNC.RECONVERGENT B0 ;  /* 0x0000000000007941 */ /* 0x000fea0003800200 */
.L_x_3:
[----:B------:R-:W-:Y:S01]  /*03c0*/  BAR.SYNC.DEFER_BLOCKING 0x0 ;  /* 0x0000000000007b1d */ /* 0x000fe20000010000 */
[----:B------:R-:W-:-:S05]  /*03d0*/  ISETP.GE.AND P0, PT, R3, R2, PT ;  /* 0x000000020300720c */ /* 0x000fca0003f06270 */
[----:B------:R-:W-:Y:S08]  /*03e0*/  BSSY.RECONVERGENT B0, `(.L_x_5) ;  /* 0x0000019000007945 */ /* 0x000ff00003800200 */
[----:B------:R-:W-:Y:S05]  /*03f0*/  @P0 BRA `(.L_x_6) ;  /* 0x00000000005c0947 */ /* 0x000fea0003800000 */
[----:B------:R-:W-:-:S07]  /*0400*/  MOV R7, R3 ;  /* 0x0000000300077202 */ /* 0x000fce0000000f00 */
.L_x_10:
[----:B------:R-:W-:Y:S01]  /*0410*/  ISETP.NE.AND P0, PT, R7, RZ, PT ;  /* 0x000000ff0700720c */ /* 0x000fe20003f05270 */
[----:B------:R-:W-:-:S12]  /*0420*/  BSSY.RECONVERGENT B1, `(.L_x_7) ;  /* 0x0000011000017945 */ /* 0x000fd80003800200 */
[----:B-1----:R-:W-:Y:S05]  /*0430*/  @!P0 BRA `(.L_x_8) ;  /* 0x00000000003c8947 */ /* 0x002fea0003800000 */
[----:B------:R-:W-:-:S05]  /*0440*/  IMAD.WIDE.U32 R8, R7, 0x4, R4 ;  /* 0x0000000407087825 */ /* 0x000fca00078e0004 */
[----:B------:R0:W5:Y:S01]  /*0450*/  LDG.E R13, desc[UR6][R8.64] ;  /* 0x00000006080d7981 */ /* 0x000162000c1e1900 */
[----:B------:R-:W-:-:S07]  /*0460*/  IMAD.MOV.U32 R10, RZ, RZ, R7 ;  /* 0x000000ffff0a7224 */ /* 0x000fce00078e0007 */
.L_x_9:
[----:B------:R-:W-:-:S04]  /*0470*/  VIADD R15, R10, 0xffffffff ;  /* 0xffffffff0a0f7836 */ /* 0x000fc80000000000 */
[----:B01----:R-:W-:-:S06]  /*0480*/  IMAD.WIDE.U32 R8, R15, 0x4, R4 ;  /* 0x000000040f087825 */ /* 0x003fcc00078e0004 */
[----:B------:R-:W2:Y:S02]  /*0490*/  LDG.E R8, desc[UR6][R8.64] ;  /* 0x0000000608087981 */ /* 0x000ea4000c1e1900 */
[----:B--2--5:R-:W-:-:S05]  /*04a0*/  IMAD.IADD R14, R13, 0x1, -R8 ;  /* 0x000000010d0e7824 */ /* 0x024fca00078e0a08 */
[----:B------:R-:W-:-:S04]  /*04b0*/  IADD3 R11, PT, PT, R14, -0x1770, RZ ;  /* 0xffffe8900e0b7810 */ /* 0x000fc80007ffe0ff */
[----:B------:R-:W-:-:S13]  /*04c0*/  ISETP.GE.U32.AND P0, PT, R11, -0x176f, PT ;  /* 0xffffe8910b00780c */ /* 0x000fda0003f06070 */
[----:B------:R-:W-:Y:S05]  /*04d0*/  @!P0 BRA `(.L_x_8) ;  /* 0x0000000000148947 */ /* 0x000fea0003800000 */
[----:B------:R-:W-:Y:S01]  /*04e0*/  ISETP.GT.AND P0, PT, R10, 0x1, PT ;  /* 0x000000010a00780c */ /* 0x000fe20003f04270 */
[----:B------:R-:W-:Y:S01]  /*04f0*/  IMAD.MOV.U32 R10, RZ, RZ, R15 ;  /* 0x000000ffff0a7224 */ /* 0x000fe200078e000f */
[----:B------:R-:W-:-:S05]  /*0500*/  LEA R8, R14, UR4, 0x2 ;  /* 0x000000040e087c11 */ /* 0x000fca000f8e10ff */
[----:B------:R1:W-:Y:S06]  /*0510*/  ATOMS.POPC.INC.32 RZ, [R8+URZ] ;  /* 0x0000000008ff7f8c */ /* 0x0003ec000d8000ff */
[----:B------:R-:W-:Y:S05]  /*0520*/  @P0 BRA `(.L_x_9) ;  /* 0xfffffffc00d00947 */ /* 0x000fea000383ffff */
.L_x_8:
[----:B------:R-:W-:Y:S05]  /*0530*/  BSYNC.RECONVERGENT B1 ;  /* 0x0000000000017941 */ /* 0x000fea0003800200 */
.L_x_7:
[----:B------:R-:W-:-:S05]  /*0540*/  IMAD.IADD R7, R0, 0x1, R7 ;  /* 0x0000000100077824 */ /* 0x000fca00078e0207 */
[----:B------:R-:W-:-:S13]  /*0550*/  ISETP.GE.AND P0, PT, R7, R2, PT ;  /* 0x000000020700720c */ /* 0x000fda0003f06270 */
[----:B------:R-:W-:Y:S05]  /*0560*/  @!P0 BRA `(.L_x_10) ;  /* 0xfffffffc00a88947 */ /* 0x000fea000383ffff */
.L_x_6:
[----:B------:R-:W-:Y:S05]  /*0570*/  BSYNC.RECONVERGENT B0 ;  /* 0x0000000000007941 */ /* 0x000fea0003800200 */
.L_x_5:
[----:B------:R-:W-:Y:S01]  /*0580*/  BAR.SYNC.DEFER_BLOCKING 0x0 ;  /* 0x0000000000007b1d */ /* 0x000fe20000010000 */
[----:B------:R-:W-:-:S05]  /*0590*/  ISETP.NE.AND P0, PT, R12, 0x2, PT ;  /* 0x000000020c00780c */ /* 0x000fca0003f05270 */
[----:B------:R-:W-:Y:S08]  /*05a0*/  BSSY.RECONVERGENT B0, `(.L_x_11) ;  /* 0x0000012000007945 */ /* 0x000ff00003800200 */
[----:B------:R-:W-:Y:S05]  /*05b0*/  @!P0 BRA `(.L_x_12) ;  /* 0x0000000000408947 */ /* 0x000fea0003800000 */
[----:B------:R-:W0:Y:S01]  /*05c0*/  LDC.64 R4, c[0x0][0x398] ;  /* 0x0000e600ff047b82 */ /* 0x000e220000000a00 */
[C---:B------:R-:W-:Y:S01]  /*05d0*/  LEA R7, R3.reuse, UR4, 0x2 ;  /* 0x0000000403077c11 */ /* 0x040fe2000f8e10ff */
[----:B------:R-:W-:Y:S02]  /*05e0*/  IMAD.MOV R2, RZ, RZ, -R6 ;  /* 0x000000ffff027224 */ /* 0x000fe400078e0a06 */
[----:B0-----:R-:W-:-:S04]  /*05f0*/  IMAD.WIDE.U32 R4, R3, 0x4, R4 ;  /* 0x0000000403047825 */ /* 0x001fc800078e0004 */
[----:B------:R-:W-:-:S07]  /*0600*/  IMAD R3, R6, R0, R3 ;  /* 0x0000000006037224 */ /* 0x000fce00078e0203 */
.L_x_15:
[----:B------:R-:W0:Y:S01]  /*0610*/  LDS R9, [R7] ;  /* 0x0000000007097984 */ /* 0x000e220000000800 */
[----:B------:R-:W-:Y:S01]  /*0620*/  IADD3 R2, PT, PT, R2, 0x1, RZ ;  /* 0x0000000102027810 */ /* 0x000fe20007ffe0ff */
[----:B------:R-:W-:Y:S03]  /*0630*/  BSSY.RECONVERGENT B1, `(.L_x_13) ;  /* 0x0000005000017945 */ /* 0x000fe60003800200 */
[----:B------:R-:W-:Y:S02]  /*0640*/  ISETP.NE.AND P1, PT, R2, RZ, PT ;  /* 0x000000ff0200720c */ /* 0x000fe40003f25270 */
[----:B0-----:R-:W-:-:S13]  /*0650*/  ISETP.GE.AND P0, PT, R9, 0x1, PT ;  /* 0x000000010900780c */ /* 0x001fda0003f06270 */
[----:B------:R-:W-:Y:S05]  /*0660*/  @!P0 BRA `(.L_x_14) ;  /* 0x0000000000048947 */ /* 0x000fea0003800000 */
[----:B------:R0:W-:Y:S02]  /*0670*/  REDG.E.ADD.STRONG.GPU desc[UR6][R4.64], R9 ;  /* 0x000000090400798e */ /* 0x0001e4000c12e106 */
.L_x_14:
[----:B------:R-:W-:Y:S05]  /*0680*/  BSYNC.RECONVERGENT B1 ;  /* 0x0000000000017941 */ /* 0x000fea0003800200 */
.L_x_13:
[C---:B------:R-:W-:Y:S02]  /*0690*/  IMAD R7, R0.reuse, 0x4, R7 ;  /* 0x0000000400077824 */ /* 0x040fe400078e0207 */
[----:B0-----:R-:W-:Y:S01]  /*06a0*/  IMAD.WIDE.U32 R4, R0, 0x4, R4 ;  /* 0x0000000400047825 */ /* 0x001fe200078e0004 */
[----:B------:R-:W-:Y:S06]  /*06b0*/  @P1 BRA `(.L_x_15) ;  /* 0xfffffffc00d41947 */ /* 0x000fec000383ffff */
.L_x_12:
[----:B------:R-:W-:Y:S05]  /*06c0*/  BSYNC.RECONVERGENT B0 ;  /* 0x0000000000007941 */ /* 0x000fea0003800200 */
.L_x_11:
[----:B------:R-:W0:Y:S01]  /*06d0*/  LDC.64 R4, c[0x0][0x398] ;  /* 0x0000e600ff047b82 */ /* 0x000e220000000a00 */
[C-C-:B------:R-:W-:Y:S01]  /*06e0*/  IMAD R9, R0.reuse, 0x2, R3.reuse ;  /* 0x0000000200097824 */ /* 0x140fe200078e0203 */
[C---:B------:R-:W-:Y:S01]  /*06f0*/  LEA R15, R3.reuse, UR4, 0x2 ;  /* 0x00000004030f7c11 */ /* 0x040fe2000f8e10ff */
[----:B------:R-:W-:Y:S02]  /*0700*/  IMAD R11, R0, 0x3, R3 ;  /* 0x00000003000b7824 */ /* 0x000fe400078e0203 */
[----:B------:R-:W-:-:S07]  /*0710*/  IMAD.IADD R13, R3, 0x1, R0 ;  /* 0x00000001030d7824 */ /* 0x000fce00078e0200 */
.L_x_24:
[----:B------:R-:W2:Y:S01]  /*0720*/  LDS R17, [R15] ;  /* 0x000000000f117984 */ /* 0x000ea20000000800 */
[C---:B------:R-:W-:Y:S01]  /*0730*/  LEA R2, R0.reuse, R15, 0x2 ;  /* 0x0000000f00027211 */ /* 0x040fe200078e10ff */
[C-C-:B------:R-:W-:Y:S01]  /*0740*/  IMAD R6, R0.reuse, 0x8, R15.reuse ;  /* 0x0000000800067824 */ /* 0x140fe200078e020f */
[----:B------:R-:W-:Y:S01]  /*0750*/  BSSY.RECONVERGENT B0, `(.L_x_16) ;  /* 0x000000c000007945 */ /* 0x000fe20003800200 */
[----:B------:R-:W-:Y:S02]  /*0760*/  IMAD R7, R0, 0xc, R15 ;  /* 0x0000000c00077824 */ /* 0x000fe400078e020f */
[----:B------:R-:W3:Y:S04]  /*0770*/  LDS R19, [R2] ;  /* 0x0000000002137984 */ /* 0x000ee80000000800 */
[----:B------:R-:W4:Y:S04]  /*0780*/  LDS R21, [R6] ;  /* 0x0000000006157984 */ /* 0x000f280000000800 */
[----:B------:R-:W5:Y:S01]  /*0790*/  LDS R23, [R7] ;  /* 0x0000000007177984 */ /* 0x000f620000000800 */
[----:B--2---:R-:W-:-:S02]  /*07a0*/  ISETP.GE.AND P0, PT, R17, 0x1, PT ;  /* 0x000000011100780c */ /* 0x004fc40003f06270 */
[----:B---3--:R-:W-:Y:S02]  /*07b0*/  ISETP.GE.AND P1, PT, R19, 0x1, PT ;  /* 0x000000011300780c */ /* 0x008fe40003f26270 */
[----:B----4-:R-:W-:Y:S02]  /*07c0*/  ISETP.GE.AND P2, PT, R21, 0x1, PT ;  /* 0x000000011500780c */ /* 0x010fe40003f46270 */
[----:B-----5:R-:W-:-:S07]  /*07d0*/  ISETP.GE.AND P3, PT, R23, 0x1, PT ;  /* 0x000000011700780c */ /* 0x020fce0003f66270 */
[----:B------:R-:W-:Y:S06]  /*07e0*/  @!P0 BRA `(.L_x_17) ;  /* 0x0000000000088947 */ /* 0x000fec0003800000 */
[----:B0-----:R-:W-:-:S05]  /*07f0*/  IMAD.WIDE.U32 R6, R3, 0x4, R4 ;  /* 0x0000000403067825 */ /* 0x001fca00078e0004 */
[----:B------:R2:W-:Y:S02]  /*0800*/  REDG.E.ADD.STRONG.GPU desc[UR6][R6.64], R17 ;  /* 0x000000110600798e */ /* 0x0005e4000c12e106 */
.L_x_17:
[----:B------:R-:W-:Y:S05]  /*0810*/  BSYNC.RECONVERGENT B0 ;  /* 0x0000000000007941 */ /* 0x000fea0003800200 */
.L_x_16:
[----:B------:R-:W-:Y:S04]  /*0820*/  BSSY.RECONVERGENT B0, `(.L_x_18) ;  /* 0x0000004000007945 */ /* 0x000fe80003800200 */
[----:B------:R-:W-:Y:S05]  /*0830*/  @!P1 BRA `(.L_x_19) ;  /* 0x0000000000089947 */ /* 0x000fea0003800000 */
[----:B0-2---:R-:W-:-:S05]  /*0840*/  IMAD.WIDE.U32 R6, R13, 0x4, R4 ;  /* 0x000000040d067825 */ /* 0x005fca00078e0004 */
[----:B------:R3:W-:Y:S02]  /*0850*/  REDG.E.ADD.STRONG.GPU desc[UR6][R6.64], R19 ;  /* 0x000000130600798e */ /* 0x0007e4000c12e106 */
.L_x_19:
[----:B------:R-:W-:Y:S05]  /*0860*/  BSYNC.RECONVERGENT B0 ;  /* 0x0000000000007941 */ /* 0x000fea0003800200 */
.L_x_18:
[----:B------:R-:W-:Y:S04]  /*0870*/  BSSY.RECONVERGENT B0, `(.L_x_20) ;  /* 0x0000004000007945 */ /* 0x000fe80003800200 */
[----:B------:R-:W-:Y:S05]  /*0880*/  @!P2 BRA `(.L_x_21) ;  /* 0x000000000008a947 */ /* 0x000fea0003800000 */
[----:B0-23--:R-:W-:-:S05]  /*0890*/  IMAD.WIDE.U32 R6, R9, 0x4, R4 ;  /* 0x0000000409067825 */ /* 0x00dfca00078e0004 */
[----:B------:R4:W-:Y:S02]  /*08a0*/  REDG.E.ADD.STRONG.GPU desc[UR6][R6.64], R21 ;  /* 0x000000150600798e */ /* 0x0009e4000c12e106 */
.L_x_21:
[----:B------:R-:W-:Y:S05]  /*08b0*/  BSYNC.RECONVERGENT B0 ;  /* 0x0000000000007941 */ /* 0x000fea0003800200 */
.L_x_20:
[----:B------:R-:W-:Y:S01]  /*08c0*/  BSSY.RECONVERGENT B0, `(.L_x_22) ;  /* 0x0000005000007945 */ /* 0x000fe20003800200 */
[----:B--234-:R-:W-:-:S03]  /*08d0*/  IADD3 R7, PT, PT, R0, R3, R0 ;  /* 0x0000000300077210 */ /* 0x01cfc60007ffe000 */
[----:B------:R-:W-:Y:S05]  /*08e0*/  @!P3 BRA `(.L_x_23) ;  /* 0x000000000008b947 */ /* 0x000fea0003800000 */
[----:B0-----:R-:W-:-:S05]  /*08f0*/  IMAD.WIDE.U32 R2, R11, 0x4, R4 ;  /* 0x000000040b027825 */ /* 0x001fca00078e0004 */
[----:B------:R2:W-:Y:S02]  /*0900*/  REDG.E.ADD.STRONG.GPU desc[UR6][R2.64], R23 ;  /* 0x000000170200798e */ /* 0x0005e4000c12e106 */
.L_x_23:
[----:B------:R-:W-:Y:S05]  /*0910*/  BSYNC.RECONVERGENT B0 ;  /* 0x0000000000007941 */ /* 0x000fea0003800200 */
.L_x_22:
[C---:B--2---:R-:W-:Y:S01]  /*0920*/  IADD3 R3, PT, PT, R0.reuse, R7, R0 ;  /* 0x0000000700037210 */ /* 0x044fe20007ffe000 */
[C---:B------:R-:W-:Y:S01]  /*0930*/  IMAD R9, R0.reuse, 0x4, R9 ;  /* 0x0000000400097824 */ /* 0x040fe200078e0209 */
[C---:B------:R-:W-:Y:S01]  /*0940*/  LEA R11, R0.reuse, R11, 0x2 ;  /* 0x0000000b000b7211 */ /* 0x040fe200078e10ff */
[C---:B------:R-:W-:Y:S01]  /*0950*/  IMAD R13, R0.reuse, 0x4, R13 ;  /* 0x00000004000d7824 */ /* 0x040fe200078e020d */
[----:B------:R-:W-:Y:S01]  /*0960*/  ISETP.GE.U32.AND P0, PT, R3, 0x1770, PT ;  /* 0x000017700300780c */ /* 0x000fe20003f06070 */
[----:B------:R-:W-:-:S12]  /*0970*/  IMAD R15, R0, 0x10, R15 ;  /* 0x00000010000f7824 */ /* 0x000fd800078e020f */
[----:B------:R-:W-:Y:S05]  /*0980*/  @!P0 BRA `(.L_x_24) ;  /* 0xfffffffc00648947 */ /* 0x000fea000383ffff */
[----:B------:R-:W-:Y:S05]  /*0990*/  EXIT ;  /* 0x000000000000794d */ /* 0x000fea0003800000 */
        .weak           $__internal_0_$__cuda_sm20_div_u16
        .type           $__internal_0_$__cuda_sm20_div_u16,@function
        .size           $__internal_0_$__cuda_sm20_div_u16,(.L_x_26 - $__internal_0_$__cuda_sm20_div_u16)
$__internal_0_$__cuda_sm20_div_u16:
[----:B------:R-:W0:Y:S01]  /*09a0*/  I2F.U16 R6, R9 ;  /* 0x0000000900067306 */ /* 0x000e220000101000 */
[----:B------:R-:W-:Y:S01]  /*09b0*/  HFMA2 R7, -RZ, RZ, 15, 0 ;  /* 0x4b800000ff077431 */ /* 0x000fe200000001ff */
[----:B------:R-:W-:Y:S02]  /*09c0*/  I2FP.F32.U32.RZ R8, R8 ;  /* 0x0000000800087245 */ /* 0x000fe4000020d000 */
[C---:B0-----:R-:W-:Y:S02]  /*09d0*/  FSETP.GEU.AND P1, PT, |R6|.reuse, 1.175494350822287508e-38, PT ;  /* 0x008000000600780b */ /* 0x041fe40003f2e200 */
[----:B------:R-:W-:Y:S02]  /*09e0*/  FSETP.GT.AND P0, PT, |R6|, 8.50705917302346158658e+37, PT ;  /* 0x7e8000000600780b */ /* 0x000fe40003f04200 */
[----:B------:R-:W-:-:S04]  /*09f0*/  FSEL R7, R7, 1, !P1 ;  /* 0x3f80000007077808 */ /* 0x000fc80004800000 */
[----:B------:R-:W-:Y:S02]  /*0a00*/  FSEL R7, R7, 0.25, !P0 ;  /* 0x3e80000007077808 */ /* 0x000fe40004000000 */
[----:B------:R-:W-:-:S03]  /*0a10*/  ISETP.NE.U32.AND P0, PT, R9, RZ, PT ;  /* 0x000000ff0900720c */ /* 0x000fc60003f05070 */
[----:B------:R-:W-:Y:S01]  /*0a20*/  FMUL R10, R6, R7 ;  /* 0x00000007060a7220 */ /* 0x000fe20000400000 */
[----:B------:R-:W-:-:S05]  /*0a30*/  MOV R6, R11 ;  /* 0x0000000b00067202 */ /* 0x000fca0000000f00 */
[----:B------:R-:W0:Y:S02]  /*0a40*/  MUFU.RCP R10, R10 ;  /* 0x0000000a000a7308 */ /* 0x000e240000001000 */
[----:B0-----:R-:W-:-:S04]  /*0a50*/  FMUL R7, R7, R10 ;  /* 0x0000000a07077220 */ /* 0x001fc80000400000 */
[----:B------:R-:W-:-:S04]  /*0a60*/  VIADD R7, R7, 0x2 ;  /* 0x0000000207077836 */ /* 0x000fc80000000000 */
[----:B------:R-:W-:Y:S01]  /*0a70*/  FMUL.RZ R8, R8, R7 ;  /* 0x0000000708087220 */ /* 0x000fe2000040c000 */
[----:B------:R-:W-:-:S05]  /*0a80*/  IMAD.MOV.U32 R7, RZ, RZ, 0x0 ;  /* 0x00000000ff077424 */ /* 0x000fca00078e00ff */
[----:B------:R-:W0:Y:S02]  /*0a90*/  F2I.U32.TRUNC.NTZ R8, R8 ;  /* 0x0000000800087305 */ /* 0x000e24000020f000 */
[----:B0-----:R-:W-:Y:S01]  /*0aa0*/  LOP3.LUT R9, R8, 0xffff, RZ, 0xc0, !PT ;  /* 0x0000ffff08097812 */ /* 0x001fe200078ec0ff */
[----:B------:R-:W-:Y:S01]  /*0ab0*/  @!P0 IMAD.MOV.U32 R9, RZ, RZ, -0x1 ;  /* 0xffffffffff098424 */ /* 0x000fe200078e00ff */
[----:B------:R-:W-:Y:S06]  /*0ac0*/  RET.REL.NODEC R6 `(_Z18updateCountsKernelPKiS0_S0_Pii) ;  /* 0xfffffff4064c7950 */ /* 0x000fec0003c3ffff */
.L_x_25:
[----:B------:R-:W-:-:S00]  /*0ad0*/  BRA `(.L_x_25) ;  /* 0xfffffffc00fc7947 */ /* 0x000fc0000383ffff */
[----:B------:R-:W-:-:S00]  /*0ae0*/  NOP ;  /* 0x0000000000007918 */ /* 0x000fc00000000000 */
        /* <DEDUP_REMOVED lines=9> */
.L_x_26:


//--------------------- .nv.shared._Z18updateCountsKernelPKiS0_S0_Pii --------------------------
	.section	.nv.shared._Z18updateCountsKernelPKiS0_S0_Pii,"aw",@nobits
	.sectionflags	@""
	.align	16
	.zero		1024


//--------------------- .nv.shared.reserved.0     --------------------------
	.section	.nv.shared.reserved.0,"aw",@nobits
	.weak		__nv_reservedSMEM_offset_0_alias
	.size		__nv_reservedSMEM_offset_0_alias, 0, 64
	.other		__nv_reservedSMEM_offset_0_alias,@"STO_CUDA_RESERVED_SHARED STV_DEFAULT"
__nv_reservedSMEM_offset_0_alias:
	.zero		0
	.zero		64


//--------------------- .nv.constant0._Z18updateCountsKernelPKiS0_S0_Pii --------------------------
	.section	.nv.constant0._Z18updateCountsKernelPKiS0_S0_Pii,"a",@progbits
	.sectionflags	@""
	.align	4
.nv.constant0._Z18updateCountsKernelPKiS0_S0_Pii:
	.zero		932


//--------------------- SYMBOLS --------------------------

	.type		.nv.reservedSmem.offset0,@object
	.size		.nv.reservedSmem.offset0,0x4
	.type		.nv.reservedSmem.cap,@object
	.size		.nv.reservedSmem.cap,0x4
